//
// Generated by NVIDIA NVVM Compiler
//
// Compiler Build ID: CL-36424714
// Cuda compilation tools, release 13.0, V13.0.88
// Based on NVVM 20.0.0
//

.version 9.0
.target sm_100
.address_size 64

	// .globl	_Z9vectorAddPiS_S_i

.visible .entry _Z9vectorAddPiS_S_i(
	.param .u64 .ptr .align 1 _Z9vectorAddPiS_S_i_param_0,
	.param .u64 .ptr .align 1 _Z9vectorAddPiS_S_i_param_1,
	.param .u64 .ptr .align 1 _Z9vectorAddPiS_S_i_param_2,
	.param .u32 _Z9vectorAddPiS_S_i_param_3
)
{
	.reg .pred 	%p<2>;
	.reg .b32 	%r<9>;
	.reg .b64 	%rd<11>;

	ld.param.u64 	%rd1, [_Z9vectorAddPiS_S_i_param_0];
	ld.param.u64 	%rd2, [_Z9vectorAddPiS_S_i_param_1];
	ld.param.u64 	%rd3, [_Z9vectorAddPiS_S_i_param_2];
	ld.param.u32 	%r2, [_Z9vectorAddPiS_S_i_param_3];
	mov.u32 	%r3, %ctaid.x;
	mov.u32 	%r4, %ntid.x;
	mov.u32 	%r5, %tid.x;
	mad.lo.s32 	%r1, %r3, %r4, %r5;
	setp.ge.s32 	%p1, %r1, %r2;
	@%p1 bra 	$L__BB0_2;
	cvta.to.global.u64 	%rd4, %rd1;
	cvta.to.global.u64 	%rd5, %rd2;
	cvta.to.global.u64 	%rd6, %rd3;
	mul.wide.s32 	%rd7, %r1, 4;
	add.s64 	%rd8, %rd4, %rd7;
	ld.global.u32 	%r6, [%rd8];
	add.s64 	%rd9, %rd5, %rd7;
	ld.global.u32 	%r7, [%rd9];
	add.s32 	%r8, %r7, %r6;
	add.s64 	%rd10, %rd6, %rd7;
	st.global.u32 	[%rd10], %r8;
$L__BB0_2:
	ret;

}
	// .globl	_Z16stridedVectorAddPiS_S_i
.visible .entry _Z16stridedVectorAddPiS_S_i(
	.param .u64 .ptr .align 1 _Z16stridedVectorAddPiS_S_i_param_0,
	.param .u64 .ptr .align 1 _Z16stridedVectorAddPiS_S_i_param_1,
	.param .u64 .ptr .align 1 _Z16stridedVectorAddPiS_S_i_param_2,
	.param .u32 _Z16stridedVectorAddPiS_S_i_param_3
)
{
	.reg .pred 	%p<2>;
	.reg .b32 	%r<13>;
	.reg .b64 	%rd<11>;

	ld.param.u64 	%rd1, [_Z16stridedVectorAddPiS_S_i_param_0];
	ld.param.u64 	%rd2, [_Z16stridedVectorAddPiS_S_i_param_1];
	ld.param.u64 	%rd3, [_Z16stridedVectorAddPiS_S_i_param_2];
	ld.param.u32 	%r2, [_Z16stridedVectorAddPiS_S_i_param_3];
	mov.u32 	%r3, %ctaid.x;
	mov.u32 	%r4, %ntid.x;
	mov.u32 	%r5, %tid.x;
	mad.lo.s32 	%r1, %r3, %r4, %r5;
	shr.u32 	%r6, %r2, 31;
	add.s32 	%r7, %r2, %r6;
	shr.s32 	%r8, %r7, 1;
	setp.ge.s32 	%p1, %r1, %r8;
	@%p1 bra 	$L__BB1_2;
	cvta.to.global.u64 	%rd4, %rd1;
	cvta.to.global.u64 	%rd5, %rd2;
	cvta.to.global.u64 	%rd6, %rd3;
	shl.b32 	%r9, %r1, 1;
	mul.wide.s32 	%rd7, %r9, 4;
	add.s64 	%rd8, %rd4, %rd7;
	ld.global.u32 	%r10, [%rd8];
	add.s64 	%rd9, %rd5, %rd7;
	ld.global.u32 	%r11, [%rd9];
	add.s32 	%r12, %r11, %r10;
	add.s64 	%rd10, %rd6, %rd7;
	st.global.u32 	[%rd10], %r12;
$L__BB1_2:
	ret;

}


// ===== COMPILED SASS (sm_100) =====

	.target	sm_100

	.elftype	@"ET_EXEC"


//--------------------- .note.nv.tkinfo           --------------------------
	.section	.note.nv.tkinfo,"",@"SHT_NOTE"
	.sectionflags	@"SHF_NOTE_NV_TKINFO"
	.tkinfo
        /*0018*/ 	.word	0x00000002
        /*0030*/ 	.string	""
        /*0030*/ 	.string	"ptxas"
        /*0030*/ 	.string	"Cuda compilation tools, release 13.0, V13.0.88"
        /*0030*/ 	.string	"Build cuda_13.0.r13.0/compiler.36424714_0"
        /*0030*/ 	.string	"-arch sm_100 -m 64 "



//--------------------- .note.nv.cuinfo           --------------------------
	.section	.note.nv.cuinfo,"",@"SHT_NOTE"
	.sectionflags	@"SHF_NOTE_NV_CUINFO"
        /*0018*/ 	.short	0x0002
        /*001a*/ 	.short	0x0064
        /*001c*/ 	.short	0x0082
	.zero		2


//--------------------- .nv.info                  --------------------------
	.section	.nv.info,"",@"SHT_CUDA_INFO"
	.align	4


	//----- nvinfo : EIATTR_REGCOUNT
	.align		4
        /*0000*/ 	.byte	0x04, 0x2f
        /*0002*/ 	.short	(.L_1 - .L_0)
	.align		4
.L_0:
        /*0004*/ 	.word	index@(_Z9vectorAddPiS_S_i)
        /*0008*/ 	.word	0x0000000c


	//----- nvinfo : EIATTR_FRAME_SIZE
	.align		4
.L_1:
        /*000c*/ 	.byte	0x04, 0x11
        /*000e*/ 	.short	(.L_3 - .L_2)
	.align		4
.L_2:
        /*0010*/ 	.word	index@(_Z9vectorAddPiS_S_i)
        /*0014*/ 	.word	0x00000000


	//----- nvinfo : EIATTR_REGCOUNT
	.align		4
.L_3:
        /*0018*/ 	.byte	0x04, 0x2f
        /*001a*/ 	.short	(.L_5 - .L_4)
	.align		4
.L_4:
        /*001c*/ 	.word	index@(_Z16stridedVectorAddPiS_S_i)
        /*0020*/ 	.word	0x0000000c


	//----- nvinfo : EIATTR_FRAME_SIZE
	.align		4
.L_5:
        /*0024*/ 	.byte	0x04, 0x11
        /*0026*/ 	.short	(.L_7 - .L_6)
	.align		4
.L_6:
        /*0028*/ 	.word	index@(_Z16stridedVectorAddPiS_S_i)
        /*002c*/ 	.word	0x00000000


	//----- nvinfo : EIATTR_MIN_STACK_SIZE
	.align		4
.L_7:
        /*0030*/ 	.byte	0x04, 0x12
        /*0032*/ 	.short	(.L_9 - .L_8)
	.align		4
.L_8:
        /*0034*/ 	.word	index@(_Z16stridedVectorAddPiS_S_i)
        /*0038*/ 	.word	0x00000000


	//----- nvinfo : EIATTR_MIN_STACK_SIZE
	.align		4
.L_9:
        /*003c*/ 	.byte	0x04, 0x12
        /*003e*/ 	.short	(.L_11 - .L_10)
	.align		4
.L_10:
        /*0040*/ 	.word	index@(_Z9vectorAddPiS_S_i)
        /*0044*/ 	.word	0x00000000
.L_11:


//--------------------- .nv.compat                --------------------------
	.section	.nv.compat,"",@"SHT_CUDA_COMPAT_INFO"
	.align	4
        /*0000*/ 	.byte	0x02, 0x09, 0x00, 0x00, 0x02, 0x02, 0x01, 0x00, 0x02, 0x05, 0x05, 0x00, 0x03, 0x07, 0x01, 0x01
        /*0010*/ 	.byte	0x02, 0x03, 0x00, 0x00, 0x02, 0x06, 0x01, 0x00, 0x04, 0x0b, 0x08, 0x00, 0x09, 0x00, 0x00, 0x00
        /*0020*/ 	.byte	0x00, 0x00, 0x00, 0x00


//--------------------- .nv.info._Z16stridedVectorAddPiS_S_i --------------------------
	.section	.nv.info._Z16stridedVectorAddPiS_S_i,"",@"SHT_CUDA_INFO"
	.sectionflags	@""
	.align	4


	//----- nvinfo : EIATTR_CUDA_API_VERSION
	.align		4
        /*0000*/ 	.byte	0x04, 0x37
        /*0002*/ 	.short	(.L_13 - .L_12)
.L_12:
        /*0004*/ 	.word	0x00000082


	//----- nvinfo : EIATTR_KPARAM_INFO
	.align		4
.L_13:
        /*0008*/ 	.byte	0x04, 0x17
        /*000a*/ 	.short	(.L_15 - .L_14)
.L_14:
        /*000c*/ 	.word	0x00000000
        /*0010*/ 	.short	0x0003
        /*0012*/ 	.short	0x0018
        /*0014*/ 	.byte	0x00, 0xf0, 0x11, 0x00


	//----- nvinfo : EIATTR_KPARAM_INFO
	.align		4
.L_15:
        /*0018*/ 	.byte	0x04, 0x17
        /*001a*/ 	.short	(.L_17 - .L_16)
.L_16:
        /*001c*/ 	.word	0x00000000
        /*0020*/ 	.short	0x0002
        /*0022*/ 	.short	0x0010
        /*0024*/ 	.byte	0x00, 0xf5, 0x21, 0x00


	//----- nvinfo : EIATTR_KPARAM_INFO
	.align		4
.L_17:
        /*0028*/ 	.byte	0x04, 0x17
        /*002a*/ 	.short	(.L_19 - .L_18)
.L_18:
        /*002c*/ 	.word	0x00000000
        /*0030*/ 	.short	0x0001
        /*0032*/ 	.short	0x0008
        /*0034*/ 	.byte	0x00, 0xf5, 0x21, 0x00


	//----- nvinfo : EIATTR_KPARAM_INFO
	.align		4
.L_19:
        /*0038*/ 	.byte	0x04, 0x17
        /*003a*/ 	.short	(.L_21 - .L_20)
.L_20:
        /*003c*/ 	.word	0x00000000
        /*0040*/ 	.short	0x0000
        /*0042*/ 	.short	0x0000
        /*0044*/ 	.byte	0x00, 0xf5, 0x21, 0x00


	//----- nvinfo : EIATTR_SPARSE_MMA_MASK
	.align		4
.L_21:
        /*0048*/ 	.byte	0x03, 0x50
        /*004a*/ 	.short	0x0000


	//----- nvinfo : EIATTR_MAXREG_COUNT
	.align		4
        /*004c*/ 	.byte	0x03, 0x1b
        /*004e*/ 	.short	0x00ff


	//----- nvinfo : EIATTR_MERCURY_ISA_VERSION
	.align		4
        /*0050*/ 	.byte	0x03, 0x5f
        /*0052*/ 	.short	0x0101


	//----- nvinfo : EIATTR_VRC_CTA_INIT_COUNT
	.align		4
        /*0054*/ 	.byte	0x02, 0x4a
	.zero		1
	.zero		1


	//----- nvinfo : EIATTR_EXIT_INSTR_OFFSETS
	.align		4
        /*0058*/ 	.byte	0x04, 0x1c
        /*005a*/ 	.short	(.L_23 - .L_22)


	//   ....[0]....
.L_22:
        /*005c*/ 	.word	0x00000090


	//   ....[1]....
        /*0060*/ 	.word	0x00000160


	//----- nvinfo : EIATTR_CBANK_PARAM_SIZE
	.align		4
.L_23:
        /*0064*/ 	.byte	0x03, 0x19
        /*0066*/ 	.short	0x001c


	//----- nvinfo : EIATTR_PARAM_CBANK
	.align		4
        /*0068*/ 	.byte	0x04, 0x0a
        /*006a*/ 	.short	(.L_25 - .L_24)
	.align		4
.L_24:
        /*006c*/ 	.word	index@(.nv.constant0._Z16stridedVectorAddPiS_S_i)
        /*0070*/ 	.short	0x0380
        /*0072*/ 	.short	0x001c


	//----- nvinfo : EIATTR_SW_WAR
	.align		4
.L_25:
        /*0074*/ 	.byte	0x04, 0x36
        /*0076*/ 	.short	(.L_27 - .L_26)
.L_26:
        /*0078*/ 	.word	0x00000008
.L_27:


//--------------------- .nv.info._Z9vectorAddPiS_S_i --------------------------
	.section	.nv.info._Z9vectorAddPiS_S_i,"",@"SHT_CUDA_INFO"
	.sectionflags	@""
	.align	4


	//----- nvinfo : EIATTR_CUDA_API_VERSION
	.align		4
        /*0000*/ 	.byte	0x04, 0x37
        /*0002*/ 	.short	(.L_29 - .L_28)
.L_28:
        /*0004*/ 	.word	0x00000082


	//----- nvinfo : EIATTR_KPARAM_INFO
	.align		4
.L_29:
        /*0008*/ 	.byte	0x04, 0x17
        /*000a*/ 	.short	(.L_31 - .L_30)
.L_30:
        /*000c*/ 	.word	0x00000000
        /*0010*/ 	.short	0x0003
        /*0012*/ 	.short	0x0018
        /*0014*/ 	.byte	0x00, 0xf0, 0x11, 0x00


	//----- nvinfo : EIATTR_KPARAM_INFO
	.align		4
.L_31:
        /*0018*/ 	.byte	0x04, 0x17
        /*001a*/ 	.short	(.L_33 - .L_32)
.L_32:
        /*001c*/ 	.word	0x00000000
        /*0020*/ 	.short	0x0002
        /*0022*/ 	.short	0x0010
        /*0024*/ 	.byte	0x00, 0xf5, 0x21, 0x00


	//----- nvinfo : EIATTR_KPARAM_INFO
	.align		4
.L_33:
        /*0028*/ 	.byte	0x04, 0x17
        /*002a*/ 	.short	(.L_35 - .L_34)
.L_34:
        /*002c*/ 	.word	0x00000000
        /*0030*/ 	.short	0x0001
        /*0032*/ 	.short	0x0008
        /*0034*/ 	.byte	0x00, 0xf5, 0x21, 0x00


	//----- nvinfo : EIATTR_KPARAM_INFO
	.align		4
.L_35:
        /*0038*/ 	.byte	0x04, 0x17
        /*003a*/ 	.short	(.L_37 - .L_36)
.L_36:
        /*003c*/ 	.word	0x00000000
        /*0040*/ 	.short	0x0000
        /*0042*/ 	.short	0x0000
        /*0044*/ 	.byte	0x00, 0xf5, 0x21, 0x00


	//----- nvinfo : EIATTR_SPARSE_MMA_MASK
	.align		4
.L_37:
        /*0048*/ 	.byte	0x03, 0x50
        /*004a*/ 	.short	0x0000


	//----- nvinfo : EIATTR_MAXREG_COUNT
	.align		4
        /*004c*/ 	.byte	0x03, 0x1b
        /*004e*/ 	.short	0x00ff


	//----- nvinfo : EIATTR_MERCURY_ISA_VERSION
	.align		4
        /*0050*/ 	.byte	0x03, 0x5f
        /*0052*/ 	.short	0x0101


	//----- nvinfo : EIATTR_VRC_CTA_INIT_COUNT
	.align		4
        /*0054*/ 	.byte	0x02, 0x4a
	.zero		1
	.zero		1


	//----- nvinfo : EIATTR_EXIT_INSTR_OFFSETS
	.align		4
        /*0058*/ 	.byte	0x04, 0x1c
        /*005a*/ 	.short	(.L_39 - .L_38)


	//   ....[0]....
.L_38:
        /*005c*/ 	.word	0x00000070


	//   ....[1]....
        /*0060*/ 	.word	0x00000130


	//----- nvinfo : EIATTR_CBANK_PARAM_SIZE
	.align		4
.L_39:
        /*0064*/ 	.byte	0x03, 0x19
        /*0066*/ 	.short	0x001c


	//----- nvinfo : EIATTR_PARAM_CBANK
	.align		4
        /*0068*/ 	.byte	0x04, 0x0a
        /*006a*/ 	.short	(.L_41 - .L_40)
	.align		4
.L_40:
        /*006c*/ 	.word	index@(.nv.constant0._Z9vectorAddPiS_S_i)
        /*0070*/ 	.short	0x0380
        /*0072*/ 	.short	0x001c


	//----- nvinfo : EIATTR_SW_WAR
	.align		4
.L_41:
        /*0074*/ 	.byte	0x04, 0x36
        /*0076*/ 	.short	(.L_43 - .L_42)
.L_42:
        /*0078*/ 	.word	0x00000008
.L_43:


//--------------------- .nv.callgraph             --------------------------
	.section	.nv.callgraph,"",@"SHT_CUDA_CALLGRAPH"
	.align	4
	.sectionentsize	8
	.align		4
        /*0000*/ 	.word	0x00000000
	.align		4
        /*0004*/ 	.word	0xffffffff
	.align		4
        /*0008*/ 	.word	0x00000000
	.align		4
        /*000c*/ 	.word	0xfffffffe
	.align		4
        /*0010*/ 	.word	0x00000000
	.align		4
        /*0014*/ 	.word	0xfffffffd
	.align		4
        /*0018*/ 	.word	0x00000000
	.align		4
        /*001c*/ 	.word	0xfffffffc


//--------------------- .text._Z16stridedVectorAddPiS_S_i --------------------------
	.section	.text._Z16stridedVectorAddPiS_S_i,"ax",@progbits
	.align	128
        .global         _Z16stridedVectorAddPiS_S_i
        .type           _Z16stridedVectorAddPiS_S_i,@function
        .size           _Z16stridedVectorAddPiS_S_i,(.L_x_2 - _Z16stridedVectorAddPiS_S_i)
        .other          _Z16stridedVectorAddPiS_S_i,@"STO_CUDA_ENTRY STV_DEFAULT"
_Z16stridedVectorAddPiS_S_i:
.text._Z16stridedVectorAddPiS_S_i:
[----:B------:R-:W-:Y:S01]  /*0000*/  LDC R1, c[0x0][0x37c] ;  /* 0x0000df00ff017b82 */ /* 0x000fe20000000800 */
[----:B------:R-:W0:Y:S07]  /*0010*/  S2R R3, SR_TID.X ;  /* 0x0000000000037919 */ /* 0x000e2e0000002100 */
[----:B------:R-:W0:Y:S01]  /*0020*/  S2UR UR5, SR_CTAID.X ;  /* 0x00000000000579c3 */ /* 0x000e220000002500 */
[----:B------:R-:W1:Y:S07]  /*0030*/  LDCU UR4, c[0x0][0x398] ;  /* 0x00007300ff0477ac */ /* 0x000e6e0008000800 */
[----:B------:R-:W0:Y:S01]  /*0040*/  LDC R0, c[0x0][0x360] ;  /* 0x0000d800ff007b82 */ /* 0x000e220000000800 */
[----:B-1----:R-:W-:-:S04]  /*0050*/  ULEA.HI UR4, UR4, UR4, URZ, 0x1 ;  /* 0x0000000404047291 */ /* 0x002fc8000f8f08ff */
[----:B------:R-:W-:Y:S01]  /*0060*/  USHF.R.S32.HI UR4, URZ, 0x1, UR4 ;  /* 0x00000001ff047899 */ /* 0x000fe20008011404 */
[----:B0-----:R-:W-:-:S05]  /*0070*/  IMAD R0, R0, UR5, R3 ;  /* 0x0000000500007c24 */ /* 0x001fca000f8e0203 */
[----:B------:R-:W-:-:S13]  /*0080*/  ISETP.GE.AND P0, PT, R0, UR4, PT ;  /* 0x0000000400007c0c */ /* 0x000fda000bf06270 */
[----:B------:R-:W-:Y:S05]  /*0090*/  @P0 EXIT ;  /* 0x000000000000094d */ /* 0x000fea0003800000 */
[----:B------:R-:W0:Y:S01]  /*00a0*/  LDC.64 R2, c[0x0][0x380] ;  /* 0x0000e000ff027b82 */ /* 0x000e220000000a00 */
[----:B------:R-:W1:Y:S01]  /*00b0*/  LDCU.64 UR4, c[0x0][0x358] ;  /* 0x00006b00ff0477ac */ /* 0x000e620008000a00 */
[----:B------:R-:W-:-:S06]  /*00c0*/  SHF.L.U32 R9, R0, 0x1, RZ ;  /* 0x0000000100097819 */ /* 0x000fcc00000006ff */
[----:B------:R-:W2:Y:S08]  /*00d0*/  LDC.64 R4, c[0x0][0x388] ;  /* 0x0000e200ff047b82 */ /* 0x000eb00000000a00 */
[----:B------:R-:W3:Y:S01]  /*00e0*/  LDC.64 R6, c[0x0][0x390] ;  /* 0x0000e400ff067b82 */ /* 0x000ee20000000a00 */
[----:B0-----:R-:W-:-:S06]  /*00f0*/  IMAD.WIDE R2, R9, 0x4, R2 ;  /* 0x0000000409027825 */ /* 0x001fcc00078e0202 */
[----:B-1----:R-:W4:Y:S01]  /*0100*/  LDG.E R2, desc[UR4][R2.64] ;  /* 0x0000000402027981 */ /* 0x002f22000c1e1900 */
[----:B--2---:R-:W-:-:S06]  /*0110*/  IMAD.WIDE R4, R9, 0x4, R4 ;  /* 0x0000000409047825 */ /* 0x004fcc00078e0204 */
[----:B------:R-:W4:Y:S01]  /*0120*/  LDG.E R5, desc[UR4][R4.64] ;  /* 0x0000000404057981 */ /* 0x000f22000c1e1900 */
[----:B---3--:R-:W-:Y:S01]  /*0130*/  IMAD.WIDE R6, R9, 0x4, R6 ;  /* 0x0000000409067825 */ /* 0x008fe200078e0206 */
[----:B----4-:R-:W-:-:S05]  /*0140*/  IADD3 R9, PT, PT, R2, R5, RZ ;  /* 0x0000000502097210 */ /* 0x010fca0007ffe0ff */
[----:B------:R-:W-:Y:S01]  /*0150*/  STG.E desc[UR4][R6.64], R9 ;  /* 0x0000000906007986 */ /* 0x000fe2000c101904 */
[----:B------:R-:W-:Y:S05]  /*0160*/  EXIT ;  /* 0x000000000000794d */ /* 0x000fea0003800000 */
.L_x_0:
[----:B------:R-:W-:-:S00]  /*0170*/  BRA `(.L_x_0) ;  /* 0xfffffffc00fc7947 */ /* 0x000fc0000383ffff */
[----:B------:R-:W-:-:S00]  /*0180*/  NOP ;  /* 0x0000000000007918 */ /* 0x000fc00000000000 */
[----:B------:R-:W-:-:S00]  /*0190*/  NOP ;  /* 0x0000000000007918 */ /* 0x000fc00000000000 */
[----:B------:R-:W-:-:S00]  /*01a0*/  NOP ;  /* 0x0000000000007918 */ /* 0x000fc00000000000 */
[----:B------:R-:W-:-:S00]  /*01b0*/  NOP ;  /* 0x0000000000007918 */ /* 0x000fc00000000000 */
[----:B------:R-:W-:-:S00]  /*01c0*/  NOP ;  /* 0x0000000000007918 */ /* 0x000fc00000000000 */
[----:B------:R-:W-:-:S00]  /*01d0*/  NOP ;  /* 0x0000000000007918 */ /* 0x000fc00000000000 */
[----:B------:R-:W-:-:S00]  /*01e0*/  NOP ;  /* 0x0000000000007918 */ /* 0x000fc00000000000 */
[----:B------:R-:W-:-:S00]  /*01f0*/  NOP ;  /* 0x0000000000007918 */ /* 0x000fc00000000000 */
.L_x_2:


//--------------------- .text._Z9vectorAddPiS_S_i --------------------------
	.section	.text._Z9vectorAddPiS_S_i,"ax",@progbits
	.align	128
        .global         _Z9vectorAddPiS_S_i
        .type           _Z9vectorAddPiS_S_i,@function
        .size           _Z9vectorAddPiS_S_i,(.L_x_3 - _Z9vectorAddPiS_S_i)
        .other          _Z9vectorAddPiS_S_i,@"STO_CUDA_ENTRY STV_DEFAULT"
_Z9vectorAddPiS_S_i:
.text._Z9vectorAddPiS_S_i:
[----:B------:R-:W-:Y:S01]  /*0000*/  LDC R1, c[0x0][0x37c] ;  /* 0x0000df00ff017b82 */ /* 0x000fe20000000800 */
[----:B------:R-:W0:Y:S07]  /*0010*/  S2R R0, SR_TID.X ;  /* 0x0000000000007919 */ /* 0x000e2e0000002100 */
[----:B------:R-:W0:Y:S01]  /*0020*/  S2UR UR4, SR_CTAID.X ;  /* 0x00000000000479c3 */ /* 0x000e220000002500 */
[----:B------:R-:W1:Y:S07]  /*0030*/  LDCU UR5, c[0x0][0x398] ;  /* 0x00007300ff0577ac */ /* 0x000e6e0008000800 */
[----:B------:R-:W0:Y:S02]  /*0040*/  LDC R9, c[0x0][0x360] ;  /* 0x0000d800ff097b82 */ /* 0x000e240000000800 */
[----:B0-----:R-:W-:-:S05]  /*0050*/  IMAD R9, R9, UR4, R0 ;  /* 0x0000000409097c24 */ /* 0x001fca000f8e0200 */
[----:B-1----:R-:W-:-:S13]  /*0060*/  ISETP.GE.AND P0, PT, R9, UR5, PT ;  /* 0x0000000509007c0c */ /* 0x002fda000bf06270 */
[----:B------:R-:W-:Y:S05]  /*0070*/  @P0 EXIT ;  /* 0x000000000000094d */ /* 0x000fea0003800000 */
[----:B------:R-:W0:Y:S01]  /*0080*/  LDC.64 R2, c[0x0][0x380] ;  /* 0x0000e000ff027b82 */ /* 0x000e220000000a00 */
[----:B------:R-:W1:Y:S07]  /*0090*/  LDCU.64 UR4, c[0x0][0x358] ;  /* 0x00006b00ff0477ac */ /* 0x000e6e0008000a00 */
        /* <DEDUP_REMOVED lines=10> */
.L_x_1:
        /* <DEDUP_REMOVED lines=12> */
.L_x_3:


//--------------------- .nv.shared.reserved.0     --------------------------
	.section	.nv.shared.reserved.0,"aw",@nobits
	.weak		__nv_reservedSMEM_offset_0_alias
	.size		__nv_reservedSMEM_offset_0_alias, 0, 64
	.other		__nv_reservedSMEM_offset_0_alias,@"STO_CUDA_RESERVED_SHARED STV_DEFAULT"
__nv_reservedSMEM_offset_0_alias:
	.zero		0
	.zero		64


//--------------------- .nv.constant0._Z16stridedVectorAddPiS_S_i --------------------------
	.section	.nv.constant0._Z16stridedVectorAddPiS_S_i,"a",@progbits
	.sectionflags	@""
	.align	4
.nv.constant0._Z16stridedVectorAddPiS_S_i:
	.zero		924


//--------------------- .nv.constant0._Z9vectorAddPiS_S_i --------------------------
	.section	.nv.constant0._Z9vectorAddPiS_S_i,"a",@progbits
	.sectionflags	@""
	.align	4
.nv.constant0._Z9vectorAddPiS_S_i:
	.zero		924


//--------------------- SYMBOLS --------------------------

	.type		.nv.reservedSmem.offset0,@object
	.size		.nv.reservedSmem.offset0,0x4
